	.headerflags	@"EF_CUDA_TEXMODE_UNIFIED EF_CUDA_64BIT_ADDRESS EF_CUDA_ACCELERATORS EF_CUDA_SM90 EF_CUDA_VIRTUAL_SM(EF_CUDA_SM90)"
	.elftype	@"ET_EXEC"


//--------------------- .nv.info                  --------------------------
	.section	.nv.info,"",@"SHT_CUDA_INFO"
	.align	4


	//----- nvinfo : EIATTR_REGCOUNT
	.align		4
        /*0000*/ 	.byte	0x04, 0x2f
        /*0002*/ 	.short	(.L_1 - .L_0)
	.align		4
.L_0:
        /*0004*/ 	.word	index@(triton_poi_fused_reflection_pad2d_0)
        /*0008*/ 	.word	0x0000001e


	//----- nvinfo : EIATTR_MIN_STACK_SIZE
	.align		4
.L_1:
        /*000c*/ 	.byte	0x04, 0x12
        /*000e*/ 	.short	(.L_3 - .L_2)
	.align		4
.L_2:
        /*0010*/ 	.word	index@(triton_poi_fused_reflection_pad2d_0)
        /*0014*/ 	.word	0x00000000


	//----- nvinfo : EIATTR_FRAME_SIZE
	.align		4
.L_3:
        /*0018*/ 	.byte	0x04, 0x11
        /*001a*/ 	.short	(.L_5 - .L_4)
	.align		4
.L_4:
        /*001c*/ 	.word	index@(triton_poi_fused_reflection_pad2d_0)
        /*0020*/ 	.word	0x00000000


	//----- nvinfo : EIATTR_MIN_STACK_SIZE
	.align		4
.L_5:
        /*0024*/ 	.byte	0x04, 0x12
        /*0026*/ 	.short	(.L_7 - .L_6)
	.align		4
.L_6:
        /*0028*/ 	.word	index@(triton_poi_fused_reflection_pad2d_0)
        /*002c*/ 	.word	0x00000000
.L_7:


//--------------------- .nv.info.triton_poi_fused_reflection_pad2d_0 --------------------------
	.section	.nv.info.triton_poi_fused_reflection_pad2d_0,"",@"SHT_CUDA_INFO"
	.sectionflags	@""
	.align	4


	//----- nvinfo : EIATTR_CUDA_API_VERSION
	.align		4
        /*0000*/ 	.byte	0x04, 0x37
        /*0002*/ 	.short	(.L_9 - .L_8)
.L_8:
        /*0004*/ 	.word	0x0000007c


	//----- nvinfo : EIATTR_KPARAM_INFO
	.align		4
.L_9:
        /*0008*/ 	.byte	0x04, 0x17
        /*000a*/ 	.short	(.L_11 - .L_10)
.L_10:
        /*000c*/ 	.word	0x00000000
        /*0010*/ 	.short	0x0002
        /*0012*/ 	.short	0x0010
        /*0014*/ 	.byte	0x00, 0xf0, 0x11, 0x00


	//----- nvinfo : EIATTR_KPARAM_INFO
	.align		4
.L_11:
        /*0018*/ 	.byte	0x04, 0x17
        /*001a*/ 	.short	(.L_13 - .L_12)
.L_12:
        /*001c*/ 	.word	0x00000000
        /*0020*/ 	.short	0x0001
        /*0022*/ 	.short	0x0008
        /*0024*/ 	.byte	0x00, 0xf4, 0x21, 0x00


	//----- nvinfo : EIATTR_KPARAM_INFO
	.align		4
.L_13:
        /*0028*/ 	.byte	0x04, 0x17
        /*002a*/ 	.short	(.L_15 - .L_14)
.L_14:
        /*002c*/ 	.word	0x00000000
        /*0030*/ 	.short	0x0000
        /*0032*/ 	.short	0x0000
        /*0034*/ 	.byte	0x00, 0xf4, 0x21, 0x00


	//----- nvinfo : EIATTR_SPARSE_MMA_MASK
	.align		4
.L_15:
        /*0038*/ 	.byte	0x03, 0x50
        /*003a*/ 	.short	0x0000


	//----- nvinfo : EIATTR_MAXREG_COUNT
	.align		4
        /*003c*/ 	.byte	0x03, 0x1b
        /*003e*/ 	.short	0x00ff


	//----- nvinfo : EIATTR_EXIT_INSTR_OFFSETS
	.align		4
        /*0040*/ 	.byte	0x04, 0x1c
        /*0042*/ 	.short	(.L_17 - .L_16)


	//   ....[0]....
.L_16:
        /*0044*/ 	.word	0x00000b40


	//   ....[1]....
        /*0048*/ 	.word	0x00000b60


	//----- nvinfo : EIATTR_REQNTID
	.align		4
.L_17:
        /*004c*/ 	.byte	0x04, 0x10
        /*004e*/ 	.short	(.L_19 - .L_18)
.L_18:
        /*0050*/ 	.word	0x00000080
        /*0054*/ 	.word	0x00000001
        /*0058*/ 	.word	0x00000001


	//----- nvinfo : EIATTR_CBANK_PARAM_SIZE
	.align		4
.L_19:
        /*005c*/ 	.byte	0x03, 0x19
        /*005e*/ 	.short	0x0014


	//----- nvinfo : EIATTR_PARAM_CBANK
	.align		4
        /*0060*/ 	.byte	0x04, 0x0a
        /*0062*/ 	.short	(.L_21 - .L_20)
	.align		4
.L_20:
        /*0064*/ 	.word	index@(.nv.constant0.triton_poi_fused_reflection_pad2d_0)
        /*0068*/ 	.short	0x0210
        /*006a*/ 	.short	0x0014


	//----- nvinfo : EIATTR_SW_WAR
	.align		4
.L_21:
        /*006c*/ 	.byte	0x04, 0x36
        /*006e*/ 	.short	(.L_23 - .L_22)
.L_22:
        /*0070*/ 	.word	0x00000008
.L_23:


//--------------------- .nv.callgraph             --------------------------
	.section	.nv.callgraph,"",@"SHT_CUDA_CALLGRAPH"
	.align	4
	.sectionentsize	8
	.align		4
        /*0000*/ 	.word	0x00000000
	.align		4
        /*0004*/ 	.word	0xffffffff
	.align		4
        /*0008*/ 	.word	0x00000000
	.align		4
        /*000c*/ 	.word	0xfffffffe
	.align		4
        /*0010*/ 	.word	0x00000000
	.align		4
        /*0014*/ 	.word	0xfffffffd
	.align		4
        /*0018*/ 	.word	0x00000000
	.align		4
        /*001c*/ 	.word	0xfffffffc


//--------------------- .text.triton_poi_fused_reflection_pad2d_0 --------------------------
	.section	.text.triton_poi_fused_reflection_pad2d_0,"ax",@progbits
	.align	128
        .global         triton_poi_fused_reflection_pad2d_0
        .type           triton_poi_fused_reflection_pad2d_0,@function
        .size           triton_poi_fused_reflection_pad2d_0,(.L_x_1 - triton_poi_fused_reflection_pad2d_0)
        .other          triton_poi_fused_reflection_pad2d_0,@"STO_CUDA_ENTRY STV_DEFAULT"
triton_poi_fused_reflection_pad2d_0:
.text.triton_poi_fused_reflection_pad2d_0:
[----:B------:R-:W0:Y:S02]  /*0000*/  LDC R1, c[0x0][0x28] ;  /* 0x00000a00ff017b82 */ /* 0x000e240000000800 */
[----:B------:R-:W1:Y:S01]  /*0010*/  S2R R0, SR_TID.X ;  /* 0x0000000000007919 */ /* 0x000e620000002100 */
[----:B------:R-:W-:Y:S01]  /*0020*/  IMAD.MOV.U32 R16, RZ, RZ, RZ ;  /* 0x000000ffff107224 */ /* 0x000fe200078e00ff */
[----:B------:R-:W-:Y:S01]  /*0030*/  MOV R18, RZ ;  /* 0x000000ff00127202 */ /* 0x000fe20000000f00 */
[----:B------:R-:W-:Y:S01]  /*0040*/  IMAD.MOV.U32 R8, RZ, RZ, RZ ;  /* 0x000000ffff087224 */ /* 0x000fe200078e00ff */
[----:B------:R-:W2:Y:S01]  /*0050*/  S2R R13, SR_CTAID.X ;  /* 0x00000000000d7919 */ /* 0x000ea20000002500 */
[----:B------:R-:W-:Y:S01]  /*0060*/  IMAD.MOV.U32 R12, RZ, RZ, RZ ;  /* 0x000000ffff0c7224 */ /* 0x000fe200078e00ff */
[----:B------:R-:W-:Y:S01]  /*0070*/  HFMA2.MMA R22, -RZ, RZ, 0, 0 ;  /* 0x00000000ff167435 */ /* 0x000fe200000001ff */
[----:B------:R-:W-:Y:S01]  /*0080*/  IMAD.MOV.U32 R20, RZ, RZ, RZ ;  /* 0x000000ffff147224 */ /* 0x000fe200078e00ff */
[----:B------:R-:W-:Y:S01]  /*0090*/  MOV R26, RZ ;  /* 0x000000ff001a7202 */ /* 0x000fe20000000f00 */
[----:B------:R-:W-:Y:S01]  /*00a0*/  IMAD.MOV.U32 R6, RZ, RZ, RZ ;  /* 0x000000ffff067224 */ /* 0x000fe200078e00ff */
[----:B------:R-:W-:Y:S01]  /*00b0*/  ULDC.64 UR4, c[0x0][0x208] ;  /* 0x0000820000047ab9 */ /* 0x000fe20000000a00 */
[----:B------:R-:W-:-:S02]  /*00c0*/  IMAD.MOV.U32 R10, RZ, RZ, RZ ;  /* 0x000000ffff0a7224 */ /* 0x000fc400078e00ff */
[----:B------:R-:W-:Y:S02]  /*00d0*/  IMAD.MOV.U32 R24, RZ, RZ, RZ ;  /* 0x000000ffff187224 */ /* 0x000fe400078e00ff */
[----:B-1----:R-:W-:-:S05]  /*00e0*/  IMAD.SHL.U32 R0, R0, 0x4, RZ ;  /* 0x0000000400007824 */ /* 0x002fca00078e00ff */
[----:B------:R-:W-:-:S05]  /*00f0*/  LOP3.LUT R0, R0, 0x1fc, RZ, 0xc0, !PT ;  /* 0x000001fc00007812 */ /* 0x000fca00078ec0ff */
[----:B--2---:R-:W-:-:S04]  /*0100*/  IMAD R13, R13, 0x400, R0 ;  /* 0x000004000d0d7824 */ /* 0x004fc800078e0200 */
[C---:B------:R-:W-:Y:S01]  /*0110*/  IMAD.HI R0, R13.reuse, 0x76abbf91, RZ ;  /* 0x76abbf910d007827 */ /* 0x040fe200078e02ff */
[----:B------:R-:W-:Y:S02]  /*0120*/  IADD3 R7, R13, 0x202, RZ ;  /* 0x000002020d077810 */ /* 0x000fe40007ffe0ff */
[----:B------:R-:W-:Y:S01]  /*0130*/  IADD3 R19, R13, 0x200, RZ ;  /* 0x000002000d137810 */ /* 0x000fe20007ffe0ff */
[C---:B------:R-:W-:Y:S01]  /*0140*/  VIADD R17, R13.reuse, 0x3 ;  /* 0x000000030d117836 */ /* 0x040fe20000000000 */
[----:B------:R-:W-:Y:S01]  /*0150*/  SHF.R.U32.HI R3, RZ, 0x1f, R0 ;  /* 0x0000001fff037819 */ /* 0x000fe20000011600 */
[----:B------:R-:W-:Y:S01]  /*0160*/  VIADD R9, R13, 0x203 ;  /* 0x000002030d097836 */ /* 0x000fe20000000000 */
[----:B------:R-:W-:Y:S01]  /*0170*/  IADD3 R23, R13, 0x1, RZ ;  /* 0x000000010d177810 */ /* 0x000fe20007ffe0ff */
[----:B------:R-:W-:Y:S01]  /*0180*/  IMAD.HI R14, R17, -0x51b3bea3, R16 ;  /* 0xae4c415d110e7827 */ /* 0x000fe200078e0210 */
[----:B------:R-:W-:Y:S02]  /*0190*/  LEA.HI R0, R0, R3, RZ, 0x14 ;  /* 0x0000000300007211 */ /* 0x000fe400078fa0ff */
[----:B------:R-:W-:Y:S01]  /*01a0*/  ISETP.GE.AND P1, PT, R19, 0x19e30, PT ;  /* 0x00019e301300780c */ /* 0x000fe20003f26270 */
[C---:B------:R-:W-:Y:S01]  /*01b0*/  VIADD R21, R13.reuse, 0x2 ;  /* 0x000000020d157836 */ /* 0x040fe20000000000 */
[----:B------:R-:W-:Y:S01]  /*01c0*/  ISETP.GE.AND P0, PT, R13, 0x19e30, PT ;  /* 0x00019e300d00780c */ /* 0x000fe20003f06270 */
[----:B------:R-:W-:Y:S01]  /*01d0*/  IMAD.HI R3, R9, -0x51b3bea3, R8 ;  /* 0xae4c415d09037827 */ /* 0x000fe200078e0208 */
[----:B------:R-:W-:-:S03]  /*01e0*/  SHF.R.U32.HI R8, RZ, 0x1f, R14 ;  /* 0x0000001fff087819 */ /* 0x000fc6000001160e */
[----:B------:R-:W-:Y:S01]  /*01f0*/  IMAD.HI R15, R13, -0x51b3bea3, R12 ;  /* 0xae4c415d0d0f7827 */ /* 0x000fe200078e020c */
[----:B------:R-:W-:Y:S02]  /*0200*/  LEA.HI.SX32 R8, R14, R8, 0x1a ;  /* 0x000000080e087211 */ /* 0x000fe400078fd2ff */
[----:B------:R-:W-:Y:S01]  /*0210*/  SHF.R.U32.HI R14, RZ, 0x1f, R3 ;  /* 0x0000001fff0e7819 */ /* 0x000fe20000011603 */
[----:B------:R-:W-:-:S03]  /*0220*/  IMAD.HI R12, R21, -0x51b3bea3, R20 ;  /* 0xae4c415d150c7827 */ /* 0x000fc600078e0214 */
[----:B------:R-:W-:Y:S01]  /*0230*/  LEA.HI.SX32 R3, R3, R14, 0x1a ;  /* 0x0000000e03037211 */ /* 0x000fe200078fd2ff */
[----:B------:R-:W-:Y:S01]  /*0240*/  VIADD R11, R13, 0x201 ;  /* 0x000002010d0b7836 */ /* 0x000fe20000000000 */
[----:B------:R-:W-:Y:S01]  /*0250*/  HFMA2.MMA R14, -RZ, RZ, 0, 0 ;  /* 0x00000000ff0e7435 */ /* 0x000fe200000001ff */
[----:B------:R-:W-:Y:S01]  /*0260*/  IMAD.HI R2, R7, -0x51b3bea3, R6 ;  /* 0xae4c415d07027827 */ /* 0x000fe200078e0206 */
[----:B------:R-:W-:-:S03]  /*0270*/  SHF.R.U32.HI R6, RZ, 0x1f, R12 ;  /* 0x0000001fff067819 */ /* 0x000fc6000001160c */
[----:B------:R-:W-:Y:S01]  /*0280*/  IMAD.HI R5, R19, -0x51b3bea3, R18 ;  /* 0xae4c415d13057827 */ /* 0x000fe200078e0212 */
[----:B------:R-:W-:-:S03]  /*0290*/  LEA.HI.SX32 R25, R12, R6, 0x1a ;  /* 0x000000060c197211 */ /* 0x000fc600078fd2ff */
[----:B------:R-:W-:Y:S01]  /*02a0*/  IMAD.HI R4, R11, -0x51b3bea3, R10 ;  /* 0xae4c415d0b047827 */ /* 0x000fe200078e020a */
[----:B------:R-:W-:Y:S02]  /*02b0*/  SHF.R.U32.HI R10, RZ, 0x1f, R15 ;  /* 0x0000001fff0a7819 */ /* 0x000fe4000001160f */
[----:B------:R-:W-:Y:S01]  /*02c0*/  SHF.R.U32.HI R6, RZ, 0x1f, R5 ;  /* 0x0000001fff067819 */ /* 0x000fe20000011605 */
[----:B------:R-:W-:Y:S01]  /*02d0*/  IMAD.HI R16, R19, 0x76abbf91, RZ ;  /* 0x76abbf9113107827 */ /* 0x000fe200078e02ff */
[----:B------:R-:W-:Y:S02]  /*02e0*/  SHF.R.U32.HI R12, RZ, 0x1f, R4 ;  /* 0x0000001fff0c7819 */ /* 0x000fe40000011604 */
[----:B------:R-:W-:Y:S01]  /*02f0*/  LEA.HI.SX32 R15, R15, R10, 0x1a ;  /* 0x0000000a0f0f7211 */ /* 0x000fe200078fd2ff */
[----:B------:R-:W-:Y:S01]  /*0300*/  IMAD.HI R22, R23, -0x51b3bea3, R22 ;  /* 0xae4c415d17167827 */ /* 0x000fe200078e0216 */
[----:B------:R-:W-:Y:S02]  /*0310*/  SHF.R.U32.HI R18, RZ, 0x1f, R16 ;  /* 0x0000001fff127819 */ /* 0x000fe40000011610 */
[----:B------:R-:W-:Y:S01]  /*0320*/  LEA.HI.SX32 R5, R5, R6, 0x1a ;  /* 0x0000000605057211 */ /* 0x000fe200078fd2ff */
[----:B------:R-:W-:Y:S01]  /*0330*/  IMAD.HI R6, R15, -0x51b3bea3, R14 ;  /* 0xae4c415d0f067827 */ /* 0x000fe200078e020e */
[----:B------:R-:W-:-:S02]  /*0340*/  LEA.HI.SX32 R12, R4, R12, 0x1a ;  /* 0x0000000c040c7211 */ /* 0x000fc400078fd2ff */
[----:B------:R-:W-:Y:S01]  /*0350*/  LEA.HI R18, R16, R18, RZ, 0x14 ;  /* 0x0000001210127211 */ /* 0x000fe200078fa0ff */
[----:B------:R-:W-:Y:S01]  /*0360*/  IMAD.MOV.U32 R4, RZ, RZ, RZ ;  /* 0x000000ffff047224 */ /* 0x000fe200078e00ff */
[----:B------:R-:W-:Y:S01]  /*0370*/  SHF.R.U32.HI R16, RZ, 0x1f, R2 ;  /* 0x0000001fff107819 */ /* 0x000fe20000011602 */
[----:B------:R-:W-:Y:S01]  /*0380*/  IMAD R8, R8, -0x5e, R17 ;  /* 0xffffffa208087824 */ /* 0x000fe200078e0211 */
[----:B------:R-:W-:Y:S01]  /*0390*/  SHF.R.U32.HI R10, RZ, 0x1f, R22 ;  /* 0x0000001fff0a7819 */ /* 0x000fe20000011616 */
[----:B------:R-:W-:Y:S01]  /*03a0*/  IMAD.HI R14, R5, -0x51b3bea3, R4 ;  /* 0xae4c415d050e7827 */ /* 0x000fe200078e0204 */
[----:B------:R-:W-:Y:S02]  /*03b0*/  LEA.HI.SX32 R27, R2, R16, 0x1a ;  /* 0x00000010021b7211 */ /* 0x000fe400078fd2ff */
[----:B------:R-:W-:Y:S01]  /*03c0*/  LEA.HI.SX32 R10, R22, R10, 0x1a ;  /* 0x0000000a160a7211 */ /* 0x000fe200078fd2ff */
[----:B------:R-:W-:Y:S01]  /*03d0*/  IMAD R17, R3, -0x5e, R9 ;  /* 0xffffffa203117824 */ /* 0x000fe200078e0209 */
[----:B------:R-:W-:Y:S01]  /*03e0*/  SHF.R.U32.HI R9, RZ, 0x1f, R14 ;  /* 0x0000001fff097819 */ /* 0x000fe2000001160e */
[----:B------:R-:W-:Y:S01]  /*03f0*/  IMAD R20, R25, -0x5e, R21 ;  /* 0xffffffa219147824 */ /* 0x000fe200078e0215 */
[----:B------:R-:W-:Y:S01]  /*0400*/  SHF.R.U32.HI R3, RZ, 0x1f, R6 ;  /* 0x0000001fff037819 */ /* 0x000fe20000011606 */
[----:B------:R-:W-:Y:S01]  /*0410*/  IMAD R12, R12, -0x5e, R11 ;  /* 0xffffffa20c0c7824 */ /* 0x000fe200078e020b */
[----:B------:R-:W-:Y:S01]  /*0420*/  LEA.HI.SX32 R9, R14, R9, 0x1a ;  /* 0x000000090e097211 */ /* 0x000fe200078fd2ff */
[----:B------:R-:W-:Y:S01]  /*0430*/  IMAD.HI R4, R27, -0x51b3bea3, R26 ;  /* 0xae4c415d1b047827 */ /* 0x000fe200078e021a */
[----:B------:R-:W-:-:S02]  /*0440*/  IADD3 R20, R20, -0xf, RZ ;  /* 0xfffffff114147810 */ /* 0x000fc40007ffe0ff */
[----:B------:R-:W-:Y:S01]  /*0450*/  LEA.HI.SX32 R3, R6, R3, 0x1a ;  /* 0x0000000306037211 */ /* 0x000fe200078fd2ff */
[----:B------:R-:W-:Y:S01]  /*0460*/  IMAD.HI R11, R25, -0x51b3bea3, R24 ;  /* 0xae4c415d190b7827 */ /* 0x000fe200078e0218 */
[----:B------:R-:W-:Y:S02]  /*0470*/  SHF.R.U32.HI R16, RZ, 0x1f, R4 ;  /* 0x0000001fff107819 */ /* 0x000fe40000011604 */
[----:B------:R-:W-:Y:S01]  /*0480*/  IADD3 R12, R12, -0xf, RZ ;  /* 0xfffffff10c0c7810 */ /* 0x000fe20007ffe0ff */
[----:B------:R-:W-:Y:S01]  /*0490*/  IMAD R14, R15, -0x5e, R13 ;  /* 0xffffffa20f0e7824 */ /* 0x000fe200078e020d */
[----:B------:R-:W-:Y:S01]  /*04a0*/  SHF.R.U32.HI R2, RZ, 0x1f, R11 ;  /* 0x0000001fff027819 */ /* 0x000fe2000001160b */
[----:B------:R-:W-:Y:S01]  /*04b0*/  IMAD R10, R10, -0x5e, R23 ;  /* 0xffffffa20a0a7824 */ /* 0x000fe200078e0217 */
[----:B------:R-:W-:Y:S01]  /*04c0*/  LEA.HI.SX32 R23, R4, R16, 0x1a ;  /* 0x0000001004177211 */ /* 0x000fe200078fd2ff */
[----:B------:R-:W-:Y:S01]  /*04d0*/  VIADD R14, R14, 0xfffffff1 ;  /* 0xfffffff10e0e7836 */ /* 0x000fe20000000000 */
[----:B------:R-:W-:Y:S01]  /*04e0*/  LEA.HI.SX32 R11, R11, R2, 0x1a ;  /* 0x000000020b0b7211 */ /* 0x000fe200078fd2ff */
[----:B------:R-:W-:Y:S01]  /*04f0*/  VIADD R8, R8, 0xfffffff1 ;  /* 0xfffffff108087836 */ /* 0x000fe20000000000 */
[----:B------:R-:W-:Y:S01]  /*0500*/  LEA R18, R18, 0xfff, 0xc ;  /* 0x00000fff12127811 */ /* 0x000fe200078e60ff */
[----:B------:R-:W-:-:S02]  /*0510*/  IMAD R19, R5, -0x5e, R19 ;  /* 0xffffffa205137824 */ /* 0x000fc400078e0213 */
[----:B------:R-:W-:Y:S01]  /*0520*/  IMAD R9, R9, -0x5e, R5 ;  /* 0xffffffa209097824 */ /* 0x000fe200078e0205 */
[----:B------:R-:W-:Y:S01]  /*0530*/  IABS R5, R20 ;  /* 0x0000001400057213 */ /* 0x000fe20000000000 */
[----:B------:R-:W-:Y:S01]  /*0540*/  VIADD R10, R10, 0xfffffff1 ;  /* 0xfffffff10a0a7836 */ /* 0x000fe20000000000 */
[----:B------:R-:W-:Y:S01]  /*0550*/  IABS R2, R8 ;  /* 0x0000000800027213 */ /* 0x000fe20000000000 */
[----:B------:R-:W-:Y:S01]  /*0560*/  IMAD R4, R3, -0x5e, R15 ;  /* 0xffffffa203047824 */ /* 0x000fe200078e020f */
[----:B------:R-:W-:Y:S01]  /*0570*/  IABS R3, R14 ;  /* 0x0000000e00037213 */ /* 0x000fe20000000000 */
[----:B------:R-:W-:Y:S01]  /*0580*/  IMAD R6, R27, -0x5e, R7 ;  /* 0xffffffa21b067824 */ /* 0x000fe200078e0207 */
[----:B------:R-:W-:Y:S01]  /*0590*/  LEA R7, R0, 0xfff, 0xc ;  /* 0x00000fff00077811 */ /* 0x000fe200078e60ff */
[----:B------:R-:W-:Y:S01]  /*05a0*/  VIADD R5, R5, 0xffffffc1 ;  /* 0xffffffc105057836 */ /* 0x000fe20000000000 */
[----:B------:R-:W-:Y:S01]  /*05b0*/  IABS R0, R10 ;  /* 0x0000000a00007213 */ /* 0x000fe20000000000 */
[----:B------:R-:W-:Y:S01]  /*05c0*/  VIADD R3, R3, 0xffffffc1 ;  /* 0xffffffc103037836 */ /* 0x000fe20000000000 */
[----:B------:R-:W-:Y:S01]  /*05d0*/  IADD3 R9, R9, -0xf, RZ ;  /* 0xfffffff109097810 */ /* 0x000fe20007ffe0ff */
[----:B------:R-:W-:Y:S01]  /*05e0*/  VIADD R2, R2, 0xffffffc1 ;  /* 0xffffffc102027836 */ /* 0x000fe20000000000 */
[----:B------:R-:W-:Y:S01]  /*05f0*/  IADD3 R0, R0, -0x3f, RZ ;  /* 0xffffffc100007810 */ /* 0x000fe20007ffe0ff */
[----:B------:R-:W-:Y:S01]  /*0600*/  VIADD R19, R19, 0xfffffff1 ;  /* 0xfffffff113137836 */ /* 0x000fe20000000000 */
[----:B------:R-:W-:Y:S01]  /*0610*/  IABS R5, R5 ;  /* 0x0000000500057213 */ /* 0x000fe20000000000 */
[----:B------:R-:W-:Y:S01]  /*0620*/  VIADD R6, R6, 0xfffffff1 ;  /* 0xfffffff106067836 */ /* 0x000fe20000000000 */
[----:B------:R-:W-:Y:S01]  /*0630*/  IABS R0, R0 ;  /* 0x0000000000007213 */ /* 0x000fe20000000000 */
[----:B------:R-:W-:Y:S01]  /*0640*/  VIADD R17, R17, 0xfffffff1 ;  /* 0xfffffff111117836 */ /* 0x000fe20000000000 */
[----:B------:R-:W-:Y:S01]  /*0650*/  IABS R8, R3 ;  /* 0x0000000300087213 */ /* 0x000fe20000000000 */
[----:B------:R-:W-:Y:S01]  /*0660*/  IMAD R23, R23, -0x5e, R27 ;  /* 0xffffffa217177824 */ /* 0x000fe200078e021b */
[----:B------:R-:W-:Y:S01]  /*0670*/  IABS R10, R2 ;  /* 0x00000002000a7213 */ /* 0x000fe20000000000 */
[----:B------:R-:W-:Y:S01]  /*0680*/  IMAD R11, R11, -0x5e, R25 ;  /* 0xffffffa20b0b7824 */ /* 0x000fe200078e0219 */
[----:B------:R-:W-:Y:S01]  /*0690*/  MOV R2, R5 ;  /* 0x0000000500027202 */ /* 0x000fe20000000f00 */
[C---:B------:R-:W-:Y:S01]  /*06a0*/  IMAD.IADD R5, R7.reuse, 0x1, -R0 ;  /* 0x0000000107057824 */ /* 0x040fe200078e0a00 */
[----:B------:R-:W-:Y:S01]  /*06b0*/  IABS R19, R19 ;  /* 0x0000001300137213 */ /* 0x000fe20000000000 */
[C---:B------:R-:W-:Y:S01]  /*06c0*/  IMAD.IADD R8, R7.reuse, 0x1, -R8 ;  /* 0x0000000107087824 */ /* 0x040fe200078e0a08 */
[----:B------:R-:W-:Y:S01]  /*06d0*/  IADD3 R0, R7, -R2, RZ ;  /* 0x8000000207007210 */ /* 0x000fe20007ffe0ff */
[----:B------:R-:W-:Y:S01]  /*06e0*/  IMAD.IADD R7, R7, 0x1, -R10 ;  /* 0x0000000107077824 */ /* 0x000fe200078e0a0a */
[----:B------:R-:W-:Y:S01]  /*06f0*/  IABS R10, R12 ;  /* 0x0000000c000a7213 */ /* 0x000fe20000000000 */
[----:B------:R-:W-:Y:S01]  /*0700*/  VIADD R23, R23, 0xfffffff1 ;  /* 0xfffffff117177836 */ /* 0x000fe20000000000 */
[----:B------:R-:W-:Y:S01]  /*0710*/  IABS R15, R6 ;  /* 0x00000006000f7213 */ /* 0x000fe20000000000 */
[----:B------:R-:W-:Y:S01]  /*0720*/  VIADD R11, R11, 0xfffffff1 ;  /* 0xfffffff10b0b7836 */ /* 0x000fe20000000000 */
[----:B------:R-:W-:Y:S01]  /*0730*/  IABS R14, R17 ;  /* 0x00000011000e7213 */ /* 0x000fe20000000000 */
[----:B------:R-:W-:Y:S01]  /*0740*/  IMAD.MOV.U32 R6, RZ, RZ, R10 ;  /* 0x000000ffff067224 */ /* 0x000fe200078e000a */
[----:B------:R-:W-:Y:S01]  /*0750*/  MOV R12, R19 ;  /* 0x00000013000c7202 */ /* 0x000fe20000000f00 */
[----:B------:R-:W-:Y:S01]  /*0760*/  VIADD R10, R4, 0xfffffff1 ;  /* 0xfffffff1040a7836 */ /* 0x000fe20000000000 */
[----:B------:R-:W-:Y:S01]  /*0770*/  IABS R23, R23 ;  /* 0x0000001700177213 */ /* 0x000fe20000000000 */
[----:B------:R-:W-:Y:S01]  /*0780*/  VIADD R4, R6, 0xffffffc1 ;  /* 0xffffffc106047836 */ /* 0x000fe20000000000 */
[----:B------:R-:W-:Y:S01]  /*0790*/  IADD3 R12, R12, -0x3f, RZ ;  /* 0xffffffc10c0c7810 */ /* 0x000fe20007ffe0ff */
[----:B------:R-:W-:Y:S01]  /*07a0*/  VIADD R6, R14, 0xffffffc1 ;  /* 0xffffffc10e067836 */ /* 0x000fe20000000000 */
[----:B------:R-:W-:Y:S01]  /*07b0*/  IADD3 R14, R15, -0x3f, RZ ;  /* 0xffffffc10f0e7810 */ /* 0x000fe20007ffe0ff */
[----:B------:R-:W1:Y:S01]  /*07c0*/  LDC.64 R2, c[0x0][0x210] ;  /* 0x00008400ff027b82 */ /* 0x000e620000000a00 */
[----:B------:R-:W-:-:S02]  /*07d0*/  IABS R15, R12 ;  /* 0x0000000c000f7213 */ /* 0x000fc40000000000 */
[----:B------:R-:W-:Y:S02]  /*07e0*/  IABS R4, R4 ;  /* 0x0000000400047213 */ /* 0x000fe40000000000 */
[----:B------:R-:W-:Y:S02]  /*07f0*/  IABS R10, R10 ;  /* 0x0000000a000a7213 */ /* 0x000fe40000000000 */
[----:B------:R-:W-:Y:S02]  /*0800*/  IABS R17, R14 ;  /* 0x0000000e00117213 */ /* 0x000fe40000000000 */
[----:B------:R-:W-:Y:S01]  /*0810*/  IABS R6, R6 ;  /* 0x0000000600067213 */ /* 0x000fe20000000000 */
[----:B------:R-:W-:Y:S01]  /*0820*/  VIADD R10, R10, 0xffffffc1 ;  /* 0xffffffc10a0a7836 */ /* 0x000fe20000000000 */
[----:B------:R-:W-:Y:S02]  /*0830*/  IABS R14, R9 ;  /* 0x00000009000e7213 */ /* 0x000fe40000000000 */
[----:B------:R-:W-:Y:S01]  /*0840*/  MOV R9, R15 ;  /* 0x0000000f00097202 */ /* 0x000fe20000000f00 */
[----:B------:R-:W-:Y:S01]  /*0850*/  IMAD.MOV.U32 R15, RZ, RZ, R4 ;  /* 0x000000ffff0f7224 */ /* 0x000fe200078e0004 */
[----:B------:R-:W-:-:S02]  /*0860*/  IABS R12, R11 ;  /* 0x0000000b000c7213 */ /* 0x000fc40000000000 */
[----:B------:R-:W-:Y:S02]  /*0870*/  MOV R11, R6 ;  /* 0x00000006000b7202 */ /* 0x000fe40000000f00 */
[----:B------:R-:W-:Y:S01]  /*0880*/  IADD3 R6, R18, -R9, RZ ;  /* 0x8000000912067210 */ /* 0x000fe20007ffe0ff */
[C---:B------:R-:W-:Y:S01]  /*0890*/  IMAD.IADD R9, R18.reuse, 0x1, -R15 ;  /* 0x0000000112097824 */ /* 0x040fe200078e0a0f */
[----:B------:R-:W-:Y:S01]  /*08a0*/  IADD3 R4, R18, -R17, RZ ;  /* 0x8000001112047210 */ /* 0x000fe20007ffe0ff */
[----:B------:R-:W-:Y:S01]  /*08b0*/  IMAD.MOV.U32 R15, RZ, RZ, R23 ;  /* 0x000000ffff0f7224 */ /* 0x000fe200078e0017 */
[----:B------:R-:W-:Y:S01]  /*08c0*/  IABS R23, R10 ;  /* 0x0000000a00177213 */ /* 0x000fe20000000000 */
[----:B------:R-:W-:Y:S01]  /*08d0*/  IMAD.IADD R17, R18, 0x1, -R11 ;  /* 0x0000000112117824 */ /* 0x000fe200078e0a0b */
[----:B------:R-:W-:Y:S01]  /*08e0*/  IADD3 R10, R12, -0x3f, RZ ;  /* 0xffffffc10c0a7810 */ /* 0x000fe20007ffe0ff */
[----:B------:R-:W-:Y:S01]  /*08f0*/  VIADD R12, R14, 0xffffffc1 ;  /* 0xffffffc10e0c7836 */ /* 0x000fe20000000000 */
[----:B------:R-:W-:Y:S01]  /*0900*/  IADD3 R14, R15, -0x3f, RZ ;  /* 0xffffffc10f0e7810 */ /* 0x000fe20007ffe0ff */
[C---:B------:R-:W-:Y:S01]  /*0910*/  IMAD R21, R23.reuse, -0x40, R8 ;  /* 0xffffffc017157824 */ /* 0x040fe200078e0208 */
[----:B------:R-:W-:Y:S01]  /*0920*/  IABS R27, R10 ;  /* 0x0000000a001b7213 */ /* 0x000fe20000000000 */
[----:B------:R-:W-:Y:S01]  /*0930*/  IMAD R23, R23, -0x40, R5 ;  /* 0xffffffc017177824 */ /* 0x000fe200078e0205 */
[----:B------:R-:W-:Y:S01]  /*0940*/  IABS R14, R14 ;  /* 0x0000000e000e7213 */ /* 0x000fe20000000000 */
[----:B-1----:R-:W-:Y:S01]  /*0950*/  IMAD.WIDE R20, R21, 0x4, R2 ;  /* 0x0000000415147825 */ /* 0x002fe200078e0202 */
[----:B------:R-:W-:-:S02]  /*0960*/  IABS R19, R12 ;  /* 0x0000000c00137213 */ /* 0x000fc40000000000 */
[----:B------:R-:W-:Y:S01]  /*0970*/  MOV R5, R14 ;  /* 0x0000000e00057202 */ /* 0x000fe20000000f00 */
[C---:B------:R-:W-:Y:S02]  /*0980*/  IMAD R25, R27.reuse, -0x40, R0 ;  /* 0xffffffc01b197824 */ /* 0x040fe400078e0200 */
[----:B------:R-:W-:Y:S02]  /*0990*/  IMAD R27, R27, -0x40, R7 ;  /* 0xffffffc01b1b7824 */ /* 0x000fe400078e0207 */
[----:B------:R-:W-:Y:S01]  /*09a0*/  IMAD R11, R19, -0x40, R6 ;  /* 0xffffffc0130b7824 */ /* 0x000fe200078e0206 */
[----:B------:R-:W-:Y:S01]  /*09b0*/  CS2R R6, SRZ ;  /* 0x0000000000067805 */ /* 0x000fe2000001ff00 */
[C---:B------:R-:W-:Y:S02]  /*09c0*/  IMAD R15, R5.reuse, -0x40, R4 ;  /* 0xffffffc0050f7824 */ /* 0x040fe400078e0204 */
[----:B------:R-:W-:Y:S01]  /*09d0*/  IMAD R17, R5, -0x40, R17 ;  /* 0xffffffc005117824 */ /* 0x000fe200078e0211 */
[----:B------:R-:W-:Y:S01]  /*09e0*/  CS2R R4, SRZ ;  /* 0x0000000000047805 */ /* 0x000fe2000001ff00 */
[----:B------:R-:W-:-:S04]  /*09f0*/  IMAD.WIDE R22, R23, 0x4, R2 ;  /* 0x0000000417167825 */ /* 0x000fc800078e0202 */
[--C-:B------:R-:W-:Y:S01]  /*0a00*/  IMAD.WIDE R24, R25, 0x4, R2.reuse ;  /* 0x0000000419187825 */ /* 0x100fe200078e0202 */
[----:B------:R1:W2:Y:S03]  /*0a10*/  @!P0 LDG.E.EL R4, desc[UR4][R20.64] ;  /* 0x0000000414048981 */ /* 0x0002a6000c2e1900 */
[----:B------:R-:W-:Y:S01]  /*0a20*/  IMAD.WIDE R26, R27, 0x4, R2 ;  /* 0x000000041b1a7825 */ /* 0x000fe200078e0202 */
[----:B------:R-:W2:Y:S03]  /*0a30*/  @!P0 LDG.E.EL R5, desc[UR4][R22.64] ;  /* 0x0000000416058981 */ /* 0x000ea6000c2e1900 */
[----:B------:R-:W-:Y:S01]  /*0a40*/  IMAD R19, R19, -0x40, R9 ;  /* 0xffffffc013137824 */ /* 0x000fe200078e0209 */
[----:B------:R-:W2:Y:S01]  /*0a50*/  @!P0 LDG.E.EL R6, desc[UR4][R24.64] ;  /* 0x0000000418068981 */ /* 0x000ea2000c2e1900 */
[--C-:B------:R-:W-:Y:S01]  /*0a60*/  IMAD.WIDE R8, R11, 0x4, R2.reuse ;  /* 0x000000040b087825 */ /* 0x100fe200078e0202 */
[----:B-1----:R-:W1:Y:S02]  /*0a70*/  LDC.64 R20, c[0x0][0x218] ;  /* 0x00008600ff147b82 */ /* 0x002e640000000a00 */
[----:B------:R-:W2:Y:S01]  /*0a80*/  @!P0 LDG.E.EL R7, desc[UR4][R26.64] ;  /* 0x000000041a078981 */ /* 0x000ea2000c2e1900 */
[----:B------:R-:W-:Y:S01]  /*0a90*/  IMAD.WIDE R10, R19, 0x4, R2 ;  /* 0x00000004130a7825 */ /* 0x000fe200078e0202 */
[----:B------:R-:W-:-:S03]  /*0aa0*/  CS2R R18, SRZ ;  /* 0x0000000000127805 */ /* 0x000fc6000001ff00 */
[----:B------:R-:W-:-:S04]  /*0ab0*/  IMAD.WIDE R14, R15, 0x4, R2 ;  /* 0x000000040f0e7825 */ /* 0x000fc800078e0202 */
[----:B------:R-:W-:Y:S01]  /*0ac0*/  IMAD.WIDE R2, R17, 0x4, R2 ;  /* 0x0000000411027825 */ /* 0x000fe200078e0202 */
[----:B------:R-:W-:Y:S01]  /*0ad0*/  CS2R R16, SRZ ;  /* 0x0000000000107805 */ /* 0x000fe2000001ff00 */
[----:B------:R3:W5:Y:S04]  /*0ae0*/  @!P1 LDG.E.EL R18, desc[UR4][R14.64] ;  /* 0x000000040e129981 */ /* 0x000768000c2e1900 */
[----:B------:R3:W5:Y:S04]  /*0af0*/  @!P1 LDG.E.EL R19, desc[UR4][R2.64] ;  /* 0x0000000402139981 */ /* 0x000768000c2e1900 */
[----:B------:R3:W5:Y:S01]  /*0b00*/  @!P1 LDG.E.EL R16, desc[UR4][R8.64] ;  /* 0x0000000408109981 */ /* 0x000762000c2e1900 */
[----:B-1----:R-:W-:-:S03]  /*0b10*/  IMAD.WIDE R12, R13, 0x4, R20 ;  /* 0x000000040d0c7825 */ /* 0x002fc600078e0214 */
[----:B------:R3:W5:Y:S04]  /*0b20*/  @!P1 LDG.E.EL R17, desc[UR4][R10.64] ;  /* 0x000000040a119981 */ /* 0x000768000c2e1900 */
[----:B--2---:R3:W-:Y:S01]  /*0b30*/  @!P0 STG.E.128 desc[UR4][R12.64], R4 ;  /* 0x000000040c008986 */ /* 0x0047e2000c101d04 */
[----:B------:R-:W-:Y:S05]  /*0b40*/  @P1 EXIT ;  /* 0x000000000000194d */ /* 0x000fea0003800000 */
[----:B-----5:R-:W-:Y:S01]  /*0b50*/  STG.E.128 desc[UR4][R12.64+0x800], R16 ;  /* 0x000800100c007986 */ /* 0x020fe2000c101d04 */
[----:B------:R-:W-:Y:S05]  /*0b60*/  EXIT ;  /* 0x000000000000794d */ /* 0x000fea0003800000 */
.L_x_0:
[----:B------:R-:W-:-:S00]  /*0b70*/  BRA `(.L_x_0) ;  /* 0xfffffffc00fc7947 */ /* 0x000fc0000383ffff */
[----:B------:R-:W-:-:S00]  /*0b80*/  NOP ;  /* 0x0000000000007918 */ /* 0x000fc00000000000 */
[----:B------:R-:W-:-:S00]  /*0b90*/  NOP ;  /* 0x0000000000007918 */ /* 0x000fc00000000000 */
[----:B------:R-:W-:-:S00]  /*0ba0*/  NOP ;  /* 0x0000000000007918 */ /* 0x000fc00000000000 */
[----:B------:R-:W-:-:S00]  /*0bb0*/  NOP ;  /* 0x0000000000007918 */ /* 0x000fc00000000000 */
[----:B------:R-:W-:-:S00]  /*0bc0*/  NOP ;  /* 0x0000000000007918 */ /* 0x000fc00000000000 */
[----:B------:R-:W-:-:S00]  /*0bd0*/  NOP ;  /* 0x0000000000007918 */ /* 0x000fc00000000000 */
[----:B------:R-:W-:-:S00]  /*0be0*/  NOP ;  /* 0x0000000000007918 */ /* 0x000fc00000000000 */
[----:B------:R-:W-:-:S00]  /*0bf0*/  NOP ;  /* 0x0000000000007918 */ /* 0x000fc00000000000 */
.L_x_1:


//--------------------- .nv.constant0.triton_poi_fused_reflection_pad2d_0 --------------------------
	.section	.nv.constant0.triton_poi_fused_reflection_pad2d_0,"a",@progbits
	.sectionflags	@""
	.align	4
.nv.constant0.triton_poi_fused_reflection_pad2d_0:
	.zero		548
